
	.version 1.4
.target sm_10, map_f64_to_f32

	


	
	


	
	
	
	
	
	
	

.file	1	"<command-line>"
.file	2	"/tmp/tmpxft_00006304_00000000-15_scalarProd.compute_10.cudafe2.gpu"
.file	3	"/usr/lib/gcc/x86_64-linux-gnu/4.6/include/stddef.h"
.file	4	"/home/paperspace/cudax/cuda/include/crt/device_runtime.h"
.file	5	"/home/paperspace/cudax/cuda/include/host_defines.h"
.file	6	"/home/paperspace/cudax/cuda/include/builtin_types.h"
.file	7	"/home/paperspace/cudax/cuda/include/device_types.h"
.file	8	"/home/paperspace/cudax/cuda/include/driver_types.h"
.file	9	"/home/paperspace/cudax/cuda/include/surface_types.h"
.file	10	"/home/paperspace/cudax/cuda/include/texture_types.h"
.file	11	"/home/paperspace/cudax/cuda/include/vector_types.h"
.file	12	"/home/paperspace/cudax/cuda/include/device_launch_parameters.h"
.file	13	"/home/paperspace/cudax/cuda/include/crt/storage_class.h"
.file	14	"scalarProd_kernel.cu"
.file	15	"/home/paperspace/cudax/cuda/include/common_functions.h"
.file	16	"/home/paperspace/cudax/cuda/include/math_functions.h"
.file	17	"/home/paperspace/cudax/cuda/include/math_constants.h"
.file	18	"/home/paperspace/cudax/cuda/include/device_functions.h"
.file	19	"/home/paperspace/cudax/cuda/include/sm_11_atomic_functions.h"
.file	20	"/home/paperspace/cudax/cuda/include/sm_12_atomic_functions.h"
.file	21	"/home/paperspace/cudax/cuda/include/sm_13_double_functions.h"
.file	22	"/home/paperspace/cudax/cuda/include/sm_20_atomic_functions.h"
.file	23	"/home/paperspace/cudax/cuda/include/sm_32_atomic_functions.h"
.file	24	"/home/paperspace/cudax/cuda/include/sm_35_atomic_functions.h"
.file	25	"/home/paperspace/cudax/cuda/include/sm_20_intrinsics.h"
.file	26	"/home/paperspace/cudax/cuda/include/sm_30_intrinsics.h"
.file	27	"/home/paperspace/cudax/cuda/include/sm_32_intrinsics.h"
.file	28	"/home/paperspace/cudax/cuda/include/sm_35_intrinsics.h"
.file	29	"/home/paperspace/cudax/cuda/include/surface_functions.h"
.file	30	"/home/paperspace/cudax/cuda/include/texture_fetch_functions.h"
.file	31	"/home/paperspace/cudax/cuda/include/texture_indirect_functions.h"
.file	32	"/home/paperspace/cudax/cuda/include/surface_indirect_functions.h"
.file	33	"/home/paperspace/cudax/cuda/include/math_functions_dbl_ptx1.h"


.entry _Z13scalarProdGPUPfS_S_ii (
.param .u64 __cudaparm__Z13scalarProdGPUPfS_S_ii_d_C,
.param .u64 __cudaparm__Z13scalarProdGPUPfS_S_ii_d_A,
.param .u64 __cudaparm__Z13scalarProdGPUPfS_S_ii_d_B,
.param .s32 __cudaparm__Z13scalarProdGPUPfS_S_ii_vectorN,
.param .s32 __cudaparm__Z13scalarProdGPUPfS_S_ii_elementN)
{
.reg .u32 %r<30>;
.reg .u64 %rd<25>;
.reg .f32 %f<9>;
.reg .pred %p<12>;
.shared .align 4 .b8 __cuda___cuda_local_var_41611_35_non_const_accumResult32[4096];
.loc	14	39	0
$LDWbegin__Z13scalarProdGPUPfS_S_ii:
.loc	14	49	0
cvt.s32.u16 %r1, %ctaid.x;
mov.s32 %r2, %r1;
ld.param.s32 %r3, [__cudaparm__Z13scalarProdGPUPfS_S_ii_vectorN];
setp.le.s32 %p1, %r3, %r1;
@%p1 bra $Lt_0_6146;
cvt.s32.u16 %r4, %tid.x;
mov.s32 %r5, 1023;
setp.le.s32 %p2, %r4, %r5;
cvt.u32.u16 %r6, %tid.x;
mov.u32 %r7, 0;
setp.eq.u32 %p3, %r6, %r7;
cvt.u32.u16 %r8, %nctaid.x;
mov.u64 %rd1, __cuda___cuda_local_var_41611_35_non_const_accumResult32;
$Lt_0_6658:

	@!%p2 bra $Lt_0_6914;
ld.param.s32 %r9, [__cudaparm__Z13scalarProdGPUPfS_S_ii_elementN];
mul24.lo.s32 %r10, %r9, %r2;
add.s32 %r11, %r10, %r9;
cvt.s64.s32 %rd2, %r4;
cvt.u32.u16 %r12, %ntid.x;
cvt.s64.u32 %rd3, %r12;
add.s32 %r13, %r10, %r4;
add.s32 %r14, %r10, 1023;
mul.wide.s32 %rd4, %r4, 4;
mul.wide.u32 %rd5, %r12, 4;
add.u64 %rd6, %rd4, %rd1;
$Lt_0_7426:

	.loc	14	62	0
mov.s32 %r15, %r13;
mov.s32 %r16, %r15;
setp.le.s32 %p4, %r11, %r15;
@%p4 bra $Lt_0_12290;
sub.s32 %r17, %r11, %r15;
add.s32 %r18, %r17, 1023;
shr.s32 %r19, %r18, 31;
mov.s32 %r20, 1023;
and.b32 %r21, %r19, %r20;
add.s32 %r22, %r21, %r18;
shr.s32 %r23, %r22, 10;
cvt.s64.s32 %rd7, %r15;
mul.wide.s32 %rd8, %r15, 4;
ld.param.u64 %rd9, [__cudaparm__Z13scalarProdGPUPfS_S_ii_d_A];
add.u64 %rd10, %rd9, %rd8;
ld.param.u64 %rd11, [__cudaparm__Z13scalarProdGPUPfS_S_ii_d_B];
add.u64 %rd12, %rd11, %rd8;
mov.f32 %f1, 0f00000000; 
	mov.s32 %r24, %r23;
$Lt_0_8194:

	.loc	14	63	0
ld.global.f32 %f2, [%rd10+0];
ld.global.f32 %f3, [%rd12+0];
mad.f32 %f1, %f2, %f3, %f1;
add.s32 %r16, %r16, 1024;
add.u64 %rd12, %rd12, 4096;
add.u64 %rd10, %rd10, 4096;
setp.gt.s32 %p5, %r11, %r16;
@%p5 bra $Lt_0_8194;
bra.uni $Lt_0_7682;
$Lt_0_12290:
mov.f32 %f1, 0f00000000; 
$Lt_0_7682:
.loc	14	65	0
st.shared.f32 [%rd6+0], %f1;
add.s32 %r13, %r15, %r12;
add.u64 %rd6, %rd6, %rd5;
setp.le.s32 %p6, %r13, %r14;
@%p6 bra $Lt_0_7426;
$Lt_0_6914:
mov.s32 %r25, 512;
$Lt_0_9474:

	.loc	14	73	0
bar.sync 0;
setp.ge.s32 %p7, %r4, %r25;
@%p7 bra $Lt_0_9730;
cvt.s64.s32 %rd13, %r4;
cvt.u32.u16 %r12, %ntid.x;
cvt.s64.u32 %rd14, %r12;
add.s32 %r26, %r4, %r25;
add.s32 %r27, %r25, %r25;
mul.wide.s32 %rd15, %r4, 4;
mul.wide.u32 %rd5, %r12, 4;
add.u64 %rd16, %rd15, %rd1;
cvt.s64.s32 %rd17, %r26;
mul.wide.s32 %rd18, %r26, 4;
add.u64 %rd19, %rd1, %rd18;
$Lt_0_10242:

	.loc	14	75	0
ld.shared.f32 %f4, [%rd16+0];
ld.shared.f32 %f5, [%rd19+0];
add.f32 %f6, %f4, %f5;
st.shared.f32 [%rd16+0], %f6;
add.s32 %r26, %r26, %r12;
add.u64 %rd19, %rd19, %rd5;
add.u64 %rd16, %rd16, %rd5;
setp.lt.s32 %p8, %r26, %r27;
@%p8 bra $Lt_0_10242;
$Lt_0_9730:
.loc	14	72	0
shr.s32 %r25, %r25, 1;
mov.u32 %r28, 0;
setp.gt.s32 %p9, %r25, %r28;
@%p9 bra $Lt_0_9474;
@!%p3 bra $Lt_0_11010;
.loc	14	78	0
ld.shared.f32 %f7, [__cuda___cuda_local_var_41611_35_non_const_accumResult32+0];
ld.param.u64 %rd20, [__cudaparm__Z13scalarProdGPUPfS_S_ii_d_C];
cvt.s64.s32 %rd21, %r2;
mul.wide.s32 %rd22, %r2, 4;
add.u64 %rd23, %rd20, %rd22;
st.global.f32 [%rd23+0], %f7;
$Lt_0_11010:
add.u32 %r2, %r2, %r8;
setp.lt.s32 %p10, %r2, %r3;
@%p10 bra $Lt_0_6658;
$Lt_0_6146:
.loc	14	80	0
exit;
$LDWend__Z13scalarProdGPUPfS_S_ii:
} 




// ===== COMPILED SASS (sm_100) =====

	.target	sm_100

	.elftype	@"ET_EXEC"


//--------------------- .note.nv.tkinfo           --------------------------
	.section	.note.nv.tkinfo,"",@"SHT_NOTE"
	.sectionflags	@"SHF_NOTE_NV_TKINFO"
	.tkinfo
        /*0018*/ 	.word	0x00000002
        /*0030*/ 	.string	""
        /*0030*/ 	.string	"ptxas"
        /*0030*/ 	.string	"Cuda compilation tools, release 13.0, V13.0.88"
        /*0030*/ 	.string	"Build cuda_13.0.r13.0/compiler.36424714_0"
        /*0030*/ 	.string	"-arch sm_100 "



//--------------------- .note.nv.cuinfo           --------------------------
	.section	.note.nv.cuinfo,"",@"SHT_NOTE"
	.sectionflags	@"SHF_NOTE_NV_CUINFO"
        /*0018*/ 	.short	0x0002
        /*001a*/ 	.short	0x000a
        /*001c*/ 	.short	0x0082
	.zero		2


//--------------------- .nv.info                  --------------------------
	.section	.nv.info,"",@"SHT_CUDA_INFO"
	.align	4


	//----- nvinfo : EIATTR_REGCOUNT
	.align		4
        /*0000*/ 	.byte	0x04, 0x2f
        /*0002*/ 	.short	(.L_1 - .L_0)
	.align		4
.L_0:
        /*0004*/ 	.word	index@(_Z13scalarProdGPUPfS_S_ii)
        /*0008*/ 	.word	0x0000001e


	//----- nvinfo : EIATTR_FRAME_SIZE
	.align		4
.L_1:
        /*000c*/ 	.byte	0x04, 0x11
        /*000e*/ 	.short	(.L_3 - .L_2)
	.align		4
.L_2:
        /*0010*/ 	.word	index@(_Z13scalarProdGPUPfS_S_ii)
        /*0014*/ 	.word	0x00000000


	//----- nvinfo : EIATTR_MIN_STACK_SIZE
	.align		4
.L_3:
        /*0018*/ 	.byte	0x04, 0x12
        /*001a*/ 	.short	(.L_5 - .L_4)
	.align		4
.L_4:
        /*001c*/ 	.word	index@(_Z13scalarProdGPUPfS_S_ii)
        /*0020*/ 	.word	0x00000000
.L_5:


//--------------------- .nv.compat                --------------------------
	.section	.nv.compat,"",@"SHT_CUDA_COMPAT_INFO"
	.align	4
        /*0000*/ 	.byte	0x02, 0x09, 0x00, 0x00, 0x02, 0x02, 0x01, 0x00, 0x02, 0x05, 0x05, 0x00, 0x03, 0x07, 0x01, 0x01
        /*0010*/ 	.byte	0x02, 0x03, 0x00, 0x00, 0x02, 0x06, 0x01, 0x00, 0x04, 0x0b, 0x08, 0x00, 0x09, 0x00, 0x00, 0x00
        /*0020*/ 	.byte	0x00, 0x00, 0x00, 0x00


//--------------------- .nv.info._Z13scalarProdGPUPfS_S_ii --------------------------
	.section	.nv.info._Z13scalarProdGPUPfS_S_ii,"",@"SHT_CUDA_INFO"
	.sectionflags	@""
	.align	4


	//----- nvinfo : EIATTR_CUDA_API_VERSION
	.align		4
        /*0000*/ 	.byte	0x04, 0x37
        /*0002*/ 	.short	(.L_7 - .L_6)
.L_6:
        /*0004*/ 	.word	0x00000082


	//----- nvinfo : EIATTR_KPARAM_INFO
	.align		4
.L_7:
        /*0008*/ 	.byte	0x04, 0x17
        /*000a*/ 	.short	(.L_9 - .L_8)
.L_8:
        /*000c*/ 	.word	0x00000000
        /*0010*/ 	.short	0x0004
        /*0012*/ 	.short	0x001c
        /*0014*/ 	.byte	0x00, 0xf0, 0x11, 0x00


	//----- nvinfo : EIATTR_KPARAM_INFO
	.align		4
.L_9:
        /*0018*/ 	.byte	0x04, 0x17
        /*001a*/ 	.short	(.L_11 - .L_10)
.L_10:
        /*001c*/ 	.word	0x00000000
        /*0020*/ 	.short	0x0003
        /*0022*/ 	.short	0x0018
        /*0024*/ 	.byte	0x00, 0xf0, 0x11, 0x00


	//----- nvinfo : EIATTR_KPARAM_INFO
	.align		4
.L_11:
        /*0028*/ 	.byte	0x04, 0x17
        /*002a*/ 	.short	(.L_13 - .L_12)
.L_12:
        /*002c*/ 	.word	0x00000000
        /*0030*/ 	.short	0x0002
        /*0032*/ 	.short	0x0010
        /*0034*/ 	.byte	0x00, 0xf0, 0x21, 0x00


	//----- nvinfo : EIATTR_KPARAM_INFO
	.align		4
.L_13:
        /*0038*/ 	.byte	0x04, 0x17
        /*003a*/ 	.short	(.L_15 - .L_14)
.L_14:
        /*003c*/ 	.word	0x00000000
        /*0040*/ 	.short	0x0001
        /*0042*/ 	.short	0x0008
        /*0044*/ 	.byte	0x00, 0xf0, 0x21, 0x00


	//----- nvinfo : EIATTR_KPARAM_INFO
	.align		4
.L_15:
        /*0048*/ 	.byte	0x04, 0x17
        /*004a*/ 	.short	(.L_17 - .L_16)
.L_16:
        /*004c*/ 	.word	0x00000000
        /*0050*/ 	.short	0x0000
        /*0052*/ 	.short	0x0000
        /*0054*/ 	.byte	0x00, 0xf0, 0x21, 0x00


	//----- nvinfo : EIATTR_SPARSE_MMA_MASK
	.align		4
.L_17:
        /*0058*/ 	.byte	0x03, 0x50
        /*005a*/ 	.short	0x0000


	//----- nvinfo : EIATTR_MAXREG_COUNT
	.align		4
        /*005c*/ 	.byte	0x03, 0x1b
        /*005e*/ 	.short	0x00ff


	//----- nvinfo : EIATTR_NUM_BARRIERS
	.align		4
        /*0060*/ 	.byte	0x02, 0x4c
        /*0062*/ 	.byte	0x01
	.zero		1


	//----- nvinfo : EIATTR_MERCURY_ISA_VERSION
	.align		4
        /*0064*/ 	.byte	0x03, 0x5f
        /*0066*/ 	.short	0x0101


	//----- nvinfo : EIATTR_VRC_CTA_INIT_COUNT
	.align		4
        /*0068*/ 	.byte	0x02, 0x4a
	.zero		1
	.zero		1


	//----- nvinfo : EIATTR_EXIT_INSTR_OFFSETS
	.align		4
        /*006c*/ 	.byte	0x04, 0x1c
        /*006e*/ 	.short	(.L_19 - .L_18)


	//   ....[0]....
.L_18:
        /*0070*/ 	.word	0x00000050


	//   ....[1]....
        /*0074*/ 	.word	0x00000920


	//----- nvinfo : EIATTR_CRS_STACK_SIZE
	.align		4
.L_19:
        /*0078*/ 	.byte	0x04, 0x1e
        /*007a*/ 	.short	(.L_21 - .L_20)
.L_20:
        /*007c*/ 	.word	0x00000000


	//----- nvinfo : EIATTR_CBANK_PARAM_SIZE
	.align		4
.L_21:
        /*0080*/ 	.byte	0x03, 0x19
        /*0082*/ 	.short	0x0020


	//----- nvinfo : EIATTR_PARAM_CBANK
	.align		4
        /*0084*/ 	.byte	0x04, 0x0a
        /*0086*/ 	.short	(.L_23 - .L_22)
	.align		4
.L_22:
        /*0088*/ 	.word	index@(.nv.constant0._Z13scalarProdGPUPfS_S_ii)
        /*008c*/ 	.short	0x0380
        /*008e*/ 	.short	0x0020


	//----- nvinfo : EIATTR_SW_WAR
	.align		4
.L_23:
        /*0090*/ 	.byte	0x04, 0x36
        /*0092*/ 	.short	(.L_25 - .L_24)
.L_24:
        /*0094*/ 	.word	0x00000008
.L_25:


//--------------------- .nv.callgraph             --------------------------
	.section	.nv.callgraph,"",@"SHT_CUDA_CALLGRAPH"
	.align	4
	.sectionentsize	8
	.align		4
        /*0000*/ 	.word	0x00000000
	.align		4
        /*0004*/ 	.word	0xffffffff
	.align		4
        /*0008*/ 	.word	0x00000000
	.align		4
        /*000c*/ 	.word	0xfffffffe
	.align		4
        /*0010*/ 	.word	0x00000000
	.align		4
        /*0014*/ 	.word	0xfffffffd
	.align		4
        /*0018*/ 	.word	0x00000000
	.align		4
        /*001c*/ 	.word	0xfffffffc


//--------------------- .text._Z13scalarProdGPUPfS_S_ii --------------------------
	.section	.text._Z13scalarProdGPUPfS_S_ii,"ax",@progbits
	.align	128
.text._Z13scalarProdGPUPfS_S_ii:
        .type           _Z13scalarProdGPUPfS_S_ii,@function
        .size           _Z13scalarProdGPUPfS_S_ii,(.L_x_15 - _Z13scalarProdGPUPfS_S_ii)
        .other          _Z13scalarProdGPUPfS_S_ii,@"STO_CUDA_ENTRY STV_DEFAULT"
_Z13scalarProdGPUPfS_S_ii:
[----:B------:R-:W-:Y:S08]  /*0000*/  LDC R1, c[0x0][0x37c] ;  /* 0x0000df00ff017b82 */ /* 0x000ff00000000800 */
[----:B------:R-:W0:Y:S08]  /*0010*/  S2UR UR4, SR_CTAID.X ;  /* 0x00000000000479c3 */ /* 0x000e300000002500 */
[----:B------:R-:W1:Y:S01]  /*0020*/  LDC R0, c[0x0][0x398] ;  /* 0x0000e600ff007b82 */ /* 0x000e620000000800 */
[----:B0-----:R-:W-:-:S06]  /*0030*/  ULOP3.LUT UR4, UR4, 0xffff, URZ, 0xc0, !UPT ;  /* 0x0000ffff04047892 */ /* 0x001fcc000f8ec0ff */
[----:B-1----:R-:W-:-:S13]  /*0040*/  ISETP.LE.AND P0, PT, R0, UR4, PT ;  /* 0x0000000400007c0c */ /* 0x002fda000bf03270 */
[----:B------:R-:W-:Y:S05]  /*0050*/  @P0 EXIT ;  /* 0x000000000000094d */ /* 0x000fea0003800000 */
[----:B------:R-:W0:Y:S01]  /*0060*/  S2R R17, SR_TID.X ;  /* 0x0000000000117919 */ /* 0x000e220000002100 */
[----:B------:R-:W1:Y:S01]  /*0070*/  S2UR UR6, SR_CgaCtaId ;  /* 0x00000000000679c3 */ /* 0x000e620000008800 */
[----:B------:R-:W-:Y:S01]  /*0080*/  UMOV UR5, 0x400 ;  /* 0x0000040000057882 */ /* 0x000fe20000000000 */
[----:B------:R-:W-:Y:S02]  /*0090*/  HFMA2 R3, -RZ, RZ, 0, 0 ;  /* 0x00000000ff037431 */ /* 0x000fe400000001ff */
[----:B------:R-:W-:Y:S01]  /*00a0*/  IMAD.U32 R16, RZ, RZ, UR4 ;  /* 0x00000004ff107e24 */ /* 0x000fe2000f8e00ff */
[----:B------:R-:W2:Y:S03]  /*00b0*/  LDCU.64 UR8, c[0x0][0x358] ;  /* 0x00006b00ff0877ac */ /* 0x000ea60008000a00 */
[----:B------:R-:W3:Y:S01]  /*00c0*/  LDC R15, c[0x0][0x370] ;  /* 0x0000dc00ff0f7b82 */ /* 0x000ee20000000800 */
[----:B-1----:R-:W-:-:S06]  /*00d0*/  ULEA UR5, UR6, UR5, 0x18 ;  /* 0x0000000506057291 */ /* 0x002fcc000f8ec0ff */
[----:B------:R-:W-:Y:S01]  /*00e0*/  IMAD.U32 R2, RZ, RZ, UR5 ;  /* 0x00000005ff027e24 */ /* 0x000fe2000f8e00ff */
[----:B0-----:R-:W-:Y:S02]  /*00f0*/  LOP3.LUT R17, R17, 0xffff, RZ, 0xc0, !PT ;  /* 0x0000ffff11117812 */ /* 0x001fe400078ec0ff */
[----:B---3--:R-:W-:Y:S02]  /*0100*/  LOP3.LUT R15, R15, 0xffff, RZ, 0xc0, !PT ;  /* 0x0000ffff0f0f7812 */ /* 0x008fe400078ec0ff */
[C---:B------:R-:W-:Y:S02]  /*0110*/  ISETP.GT.AND P1, PT, R17.reuse, 0x3ff, PT ;  /* 0x000003ff1100780c */ /* 0x040fe40003f24270 */
[----:B--2---:R-:W-:-:S13]  /*0120*/  ISETP.NE.U32.AND P2, PT, R17, RZ, PT ;  /* 0x000000ff1100720c */ /* 0x004fda0003f45070 */
.L_x_13:
[----:B------:R-:W-:Y:S04]  /*0130*/  BSSY.RECONVERGENT B0, `(.L_x_0) ;  /* 0x0000059000007945 */ /* 0x000fe80003800200 */
[----:B0-----:R-:W-:Y:S05]  /*0140*/  @P1 BRA `(.L_x_1) ;  /* 0x00000004005c1947 */ /* 0x001fea0003800000 */
[----:B------:R-:W0:Y:S01]  /*0150*/  LDC R14, c[0x0][0x39c] ;  /* 0x0000e700ff0e7b82 */ /* 0x000e220000000800 */
[----:B------:R-:W-:-:S07]  /*0160*/  SGXT R5, R16, 0x18 ;  /* 0x000000181005781a */ /* 0x000fce0000000200 */
[----:B------:R-:W1:Y:S01]  /*0170*/  LDC R11, c[0x0][0x360] ;  /* 0x0000d800ff0b7b82 */ /* 0x000e620000000800 */
[----:B0-----:R-:W-:-:S05]  /*0180*/  SGXT R12, R14, 0x18 ;  /* 0x000000180e0c781a */ /* 0x001fca0000000200 */
[CC--:B------:R-:W-:Y:S02]  /*0190*/  IMAD R14, R12.reuse, R5.reuse, R14 ;  /* 0x000000050c0e7224 */ /* 0x0c0fe400078e020e */
[CC--:B------:R-:W-:Y:S01]  /*01a0*/  IMAD R13, R12.reuse, R5.reuse, R17 ;  /* 0x000000050c0d7224 */ /* 0x0c0fe200078e0211 */
[----:B-1----:R-:W-:Y:S01]  /*01b0*/  LOP3.LUT R11, R11, 0xffff, RZ, 0xc0, !PT ;  /* 0x0000ffff0b0b7812 */ /* 0x002fe200078ec0ff */
[----:B------:R-:W-:Y:S02]  /*01c0*/  IMAD R12, R12, R5, 0x3ff ;  /* 0x000003ff0c0c7424 */ /* 0x000fe400078e0205 */
[----:B------:R-:W-:-:S07]  /*01d0*/  IMAD.WIDE R4, R17, 0x4, R2 ;  /* 0x0000000411047825 */ /* 0x000fce00078e0202 */
.L_x_8:
[----:B------:R-:W-:Y:S01]  /*01e0*/  ISETP.GT.AND P0, PT, R14, R13, PT ;  /* 0x0000000d0e00720c */ /* 0x000fe20003f04270 */
[----:B------:R-:W-:Y:S01]  /*01f0*/  BSSY.RECONVERGENT B1, `(.L_x_2) ;  /* 0x0000047000017945 */ /* 0x000fe20003800200 */
[----:B------:R-:W-:-:S11]  /*0200*/  IMAD.MOV.U32 R10, RZ, RZ, R4 ;  /* 0x000000ffff0a7224 */ /* 0x000fd600078e0004 */
[----:B------:R-:W-:Y:S05]  /*0210*/  @!P0 BRA `(.L_x_3) ;  /* 0x00000004000c8947 */ /* 0x000fea0003800000 */
[----:B------:R-:W0:Y:S01]  /*0220*/  LDC.64 R6, c[0x0][0x390] ;  /* 0x0000e400ff067b82 */ /* 0x000e220000000a00 */
[----:B------:R-:W-:Y:S01]  /*0230*/  IMAD.MOV.U32 R19, RZ, RZ, R13 ;  /* 0x000000ffff137224 */ /* 0x000fe200078e000d */
[----:B------:R-:W-:Y:S01]  /*0240*/  BSSY.RECONVERGENT B2, `(.L_x_4) ;  /* 0x0000026000027945 */ /* 0x000fe20003800200 */
[----:B------:R-:W-:Y:S01]  /*0250*/  PLOP3.LUT P0, PT, PT, PT, PT, 0x80, 0x8 ;  /* 0x000000000008781c */ /* 0x000fe20003f0f070 */
[----:B------:R-:W-:Y:S02]  /*0260*/  IMAD.MOV.U32 R21, RZ, RZ, RZ ;  /* 0x000000ffff157224 */ /* 0x000fe400078e00ff */
[----:B------:R-:W-:Y:S02]  /*0270*/  IADD3 R0, PT, PT, R14, -R19, RZ ;  /* 0x800000130e007210 */ /* 0x000fe40007ffe0ff */
[----:B------:R-:W1:Y:S02]  /*0280*/  LDC.64 R8, c[0x0][0x388] ;  /* 0x0000e200ff087b82 */ /* 0x000e640000000a00 */
[----:B------:R-:W-:Y:S01]  /*0290*/  ISETP.GT.AND P3, PT, R0, 0xc00, PT ;  /* 0x00000c000000780c */ /* 0x000fe20003f64270 */
[----:B0-----:R-:W-:-:S04]  /*02a0*/  IMAD.WIDE R6, R13, 0x4, R6 ;  /* 0x000000040d067825 */ /* 0x001fc800078e0206 */
[----:B------:R-:W-:Y:S01]  /*02b0*/  IMAD.MOV.U32 R25, RZ, RZ, R7 ;  /* 0x000000ffff197224 */ /* 0x000fe200078e0007 */
[----:B------:R-:W-:Y:S01]  /*02c0*/  MOV R18, R6 ;  /* 0x0000000600127202 */ /* 0x000fe20000000f00 */
[----:B-1----:R-:W-:-:S04]  /*02d0*/  IMAD.WIDE R8, R13, 0x4, R8 ;  /* 0x000000040d087825 */ /* 0x002fc800078e0208 */
[----:B------:R-:W-:Y:S02]  /*02e0*/  IMAD.MOV.U32 R0, RZ, RZ, R8 ;  /* 0x000000ffff007224 */ /* 0x000fe400078e0008 */
[----:B------:R-:W-:Y:S01]  /*02f0*/  IMAD.MOV.U32 R23, RZ, RZ, R9 ;  /* 0x000000ffff177224 */ /* 0x000fe200078e0009 */
[----:B------:R-:W-:Y:S06]  /*0300*/  @!P3 BRA `(.L_x_5) ;  /* 0x000000000064b947 */ /* 0x000fec0003800000 */
[----:B------:R-:W-:Y:S02]  /*0310*/  PLOP3.LUT P0, PT, PT, PT, PT, 0x8, 0x80 ;  /* 0x000000000080781c */ /* 0x000fe40003f0e170 */
[----:B------:R-:W-:-:S11]  /*0320*/  IADD3 R20, PT, PT, R14, -0xc00, RZ ;  /* 0xfffff4000e147810 */ /* 0x000fd60007ffe0ff */
.L_x_6:
[----:B------:R-:W-:Y:S01]  /*0330*/  IMAD.MOV.U32 R6, RZ, RZ, R0 ;  /* 0x000000ffff067224 */ /* 0x000fe200078e0000 */
[----:B------:R-:W-:Y:S01]  /*0340*/  MOV R8, R18 ;  /* 0x0000001200087202 */ /* 0x000fe20000000f00 */
[----:B------:R-:W-:Y:S02]  /*0350*/  IMAD.MOV.U32 R7, RZ, RZ, R23 ;  /* 0x000000ffff077224 */ /* 0x000fe400078e0017 */
[----:B------:R-:W-:-:S03]  /*0360*/  IMAD.MOV.U32 R9, RZ, RZ, R25 ;  /* 0x000000ffff097224 */ /* 0x000fc600078e0019 */
[----:B------:R-:W2:Y:S04]  /*0370*/  LDG.E R0, desc[UR8][R6.64] ;  /* 0x0000000806007981 */ /* 0x000ea8000c1e1900 */
[----:B------:R-:W2:Y:S04]  /*0380*/  LDG.E R18, desc[UR8][R8.64] ;  /* 0x0000000808127981 */ /* 0x000ea8000c1e1900 */
[----:B------:R-:W3:Y:S04]  /*0390*/  LDG.E R25, desc[UR8][R6.64+0x1000] ;  /* 0x0010000806197981 */ /* 0x000ee8000c1e1900 */
[----:B------:R-:W3:Y:S04]  /*03a0*/  LDG.E R26, desc[UR8][R8.64+0x1000] ;  /* 0x00100008081a7981 */ /* 0x000ee8000c1e1900 */
[----:B------:R-:W4:Y:S04]  /*03b0*/  LDG.E R22, desc[UR8][R6.64+0x2000] ;  /* 0x0020000806167981 */ /* 0x000f28000c1e1900 */
[----:B------:R-:W4:Y:S04]  /*03c0*/  LDG.E R23, desc[UR8][R8.64+0x2000] ;  /* 0x0020000808177981 */ /* 0x000f28000c1e1900 */
[----:B------:R-:W5:Y:S01]  /*03d0*/  LDG.E R24, desc[UR8][R8.64+0x3000] ;  /* 0x0030000808187981 */ /* 0x000f62000c1e1900 */
[----:B--2---:R-:W-:-:S03]  /*03e0*/  FFMA.FTZ R0, R0, R18, R21 ;  /* 0x0000001200007223 */ /* 0x004fc60000010015 */
[----:B------:R-:W5:Y:S01]  /*03f0*/  LDG.E R21, desc[UR8][R6.64+0x3000] ;  /* 0x0030000806157981 */ /* 0x000f62000c1e1900 */
[----:B------:R-:W-:-:S05]  /*0400*/  VIADD R19, R19, 0x1000 ;  /* 0x0000100013137836 */ /* 0x000fca0000000000 */
[----:B------:R-:W-:Y:S01]  /*0410*/  ISETP.GE.AND P3, PT, R19, R20, PT ;  /* 0x000000141300720c */ /* 0x000fe20003f66270 */
[----:B---3--:R-:W-:Y:S01]  /*0420*/  FFMA.FTZ R25, R25, R26, R0 ;  /* 0x0000001a19197223 */ /* 0x008fe20000010000 */
[----:B------:R-:W-:Y:S02]  /*0430*/  IADD3 R0, P5, PT, R6, 0x4000, RZ ;  /* 0x0000400006007810 */ /* 0x000fe40007fbe0ff */
[----:B------:R-:W-:Y:S01]  /*0440*/  IADD3 R18, P4, PT, R8, 0x4000, RZ ;  /* 0x0000400008127810 */ /* 0x000fe20007f9e0ff */
[----:B----4-:R-:W-:-:S03]  /*0450*/  FFMA.FTZ R22, R22, R23, R25 ;  /* 0x0000001716167223 */ /* 0x010fc60000010019 */
[----:B------:R-:W-:Y:S01]  /*0460*/  IADD3.X R25, PT, PT, RZ, R9, RZ, P4, !PT ;  /* 0x00000009ff197210 */ /* 0x000fe200027fe4ff */
[----:B------:R-:W-:Y:S02]  /*0470*/  IMAD.X R23, RZ, RZ, R7, P5 ;  /* 0x000000ffff177224 */ /* 0x000fe400028e0607 */
[----:B-----5:R-:W-:Y:S02]  /*0480*/  FFMA.FTZ R21, R21, R24, R22 ;  /* 0x0000001815157223 */ /* 0x020fe40000010016 */
[----:B------:R-:W-:Y:S05]  /*0490*/  @!P3 BRA `(.L_x_6) ;  /* 0xfffffffc00a4b947 */ /* 0x000fea000383ffff */
.L_x_5:
[----:B------:R-:W-:Y:S05]  /*04a0*/  BSYNC.RECONVERGENT B2 ;  /* 0x0000000000027941 */ /* 0x000fea0003800200 */
.L_x_4:
[----:B------:R-:W-:-:S04]  /*04b0*/  IADD3 R6, PT, PT, R14, -R19, RZ ;  /* 0x800000130e067210 */ /* 0x000fc80007ffe0ff */
[----:B------:R-:W-:-:S13]  /*04c0*/  ISETP.GT.AND P3, PT, R6, 0x400, PT ;  /* 0x000004000600780c */ /* 0x000fda0003f64270 */
[----:B------:R-:W-:Y:S01]  /*04d0*/  @P3 IMAD.MOV.U32 R6, RZ, RZ, R0 ;  /* 0x000000ffff063224 */ /* 0x000fe200078e0000 */
[----:B------:R-:W-:Y:S01]  /*04e0*/  @P3 MOV R7, R23 ;  /* 0x0000001700073202 */ /* 0x000fe20000000f00 */
[----:B------:R-:W-:Y:S01]  /*04f0*/  @P3 IMAD.MOV.U32 R8, RZ, RZ, R18 ;  /* 0x000000ffff083224 */ /* 0x000fe200078e0012 */
[----:B------:R-:W-:-:S03]  /*0500*/  @P3 MOV R9, R25 ;  /* 0x0000001900093202 */ /* 0x000fc60000000f00 */
[----:B------:R-:W2:Y:S04]  /*0510*/  @P3 LDG.E R20, desc[UR8][R6.64] ;  /* 0x0000000806143981 */ /* 0x000ea8000c1e1900 */
[----:B------:R-:W2:Y:S04]  /*0520*/  @P3 LDG.E R22, desc[UR8][R8.64] ;  /* 0x0000000808163981 */ /* 0x000ea8000c1e1900 */
[----:B------:R-:W3:Y:S04]  /*0530*/  @P3 LDG.E R27, desc[UR8][R6.64+0x1000] ;  /* 0x00100008061b3981 */ /* 0x000ee8000c1e1900 */
[----:B------:R-:W3:Y:S01]  /*0540*/  @P3 LDG.E R24, desc[UR8][R8.64+0x1000] ;  /* 0x0010000808183981 */ /* 0x000ee2000c1e1900 */
[----:B------:R-:W-:Y:S01]  /*0550*/  @P3 VIADD R19, R19, 0x800 ;  /* 0x0000080013133836 */ /* 0x000fe20000000000 */
[----:B------:R-:W-:-:S02]  /*0560*/  @P3 PLOP3.LUT P0, PT, PT, PT, PT, 0x8, 0x80 ;  /* 0x000000000080381c */ /* 0x000fc40003f0e170 */
[----:B------:R-:W-:Y:S02]  /*0570*/  @P3 IADD3 R18, P5, PT, R18, 0x2000, RZ ;  /* 0x0000200012123810 */ /* 0x000fe40007fbe0ff */
[----:B------:R-:W-:Y:S02]  /*0580*/  ISETP.LT.OR P0, PT, R19, R14, P0 ;  /* 0x0000000e1300720c */ /* 0x000fe40000701670 */
[----:B------:R-:W-:Y:S02]  /*0590*/  @P3 IADD3 R0, P4, PT, R0, 0x2000, RZ ;  /* 0x0000200000003810 */ /* 0x000fe40007f9e0ff */
[----:B------:R-:W-:-:S03]  /*05a0*/  @P3 IADD3.X R25, PT, PT, RZ, R25, RZ, P5, !PT ;  /* 0x00000019ff193210 */ /* 0x000fc60002ffe4ff */
[----:B------:R-:W-:Y:S01]  /*05b0*/  @P3 IMAD.X R23, RZ, RZ, R23, P4 ;  /* 0x000000ffff173224 */ /* 0x000fe200020e0617 */
[----:B------:R-:W-:Y:S01]  /*05c0*/  MOV R19, R25 ;  /* 0x0000001900137202 */ /* 0x000fe20000000f00 */
[----:B--2---:R-:W-:Y:S01]  /*05d0*/  @P3 FFMA.FTZ R20, R20, R22, R21 ;  /* 0x0000001614143223 */ /* 0x004fe20000010015 */
[----:B------:R-:W-:-:S03]  /*05e0*/  IMAD.MOV.U32 R22, RZ, RZ, R0 ;  /* 0x000000ffff167224 */ /* 0x000fc600078e0000 */
[----:B---3--:R-:W-:Y:S01]  /*05f0*/  @P3 FFMA.FTZ R21, R27, R24, R20 ;  /* 0x000000181b153223 */ /* 0x008fe20000010014 */
[----:B------:R-:W-:Y:S06]  /*0600*/  @!P0 BRA `(.L_x_7) ;  /* 0x0000000000148947 */ /* 0x000fec0003800000 */
[----:B------:R-:W2:Y:S04]  /*0610*/  LDG.E R22, desc[UR8][R22.64] ;  /* 0x0000000816167981 */ /* 0x000ea8000c1e1900 */
[----:B------:R-:W2:Y:S02]  /*0620*/  LDG.E R18, desc[UR8][R18.64] ;  /* 0x0000000812127981 */ /* 0x000ea4000c1e1900 */
[----:B--2---:R-:W-:Y:S01]  /*0630*/  FFMA.FTZ R21, R22, R18, R21 ;  /* 0x0000001216157223 */ /* 0x004fe20000010015 */
[----:B------:R-:W-:Y:S06]  /*0640*/  BRA `(.L_x_7) ;  /* 0x0000000000047947 */ /* 0x000fec0003800000 */
.L_x_3:
[----:B------:R-:W-:-:S07]  /*0650*/  HFMA2 R21, -RZ, RZ, 0, 0 ;  /* 0x00000000ff157431 */ /* 0x000fce00000001ff */
.L_x_7:
[----:B------:R-:W-:Y:S05]  /*0660*/  BSYNC.RECONVERGENT B1 ;  /* 0x0000000000017941 */ /* 0x000fea0003800200 */
.L_x_2:
[----:B------:R0:W-:Y:S01]  /*0670*/  STS [R10], R21 ;  /* 0x000000150a007388 */ /* 0x0001e20000000800 */
[C---:B------:R-:W-:Y:S02]  /*0680*/  IMAD.IADD R13, R11.reuse, 0x1, R13 ;  /* 0x000000010b0d7824 */ /* 0x040fe400078e020d */
[----:B------:R-:W-:-:S03]  /*0690*/  IMAD.WIDE.U32 R4, R11, 0x4, R4 ;  /* 0x000000040b047825 */ /* 0x000fc600078e0004 */
[----:B------:R-:W-:-:S13]  /*06a0*/  ISETP.GT.AND P0, PT, R13, R12, PT ;  /* 0x0000000c0d00720c */ /* 0x000fda0003f04270 */
[----:B0-----:R-:W-:Y:S05]  /*06b0*/  @!P0 BRA `(.L_x_8) ;  /* 0xfffffff800c88947 */ /* 0x001fea000383ffff */
.L_x_1:
[----:B------:R-:W-:Y:S05]  /*06c0*/  BSYNC.RECONVERGENT B0 ;  /* 0x0000000000007941 */ /* 0x000fea0003800200 */
.L_x_0:
[----:B------:R-:W-:-:S07]  /*06d0*/  MOV R0, 0x200 ;  /* 0x0000020000007802 */ /* 0x000fce0000000f00 */
.L_x_12:
[----:B------:R-:W-:Y:S01]  /*06e0*/  BAR.SYNC.DEFER_BLOCKING 0x0 ;  /* 0x0000000000007b1d */ /* 0x000fe20000010000 */
[----:B------:R-:W-:-:S05]  /*06f0*/  ISETP.GE.AND P0, PT, R17, R0, PT ;  /* 0x000000001100720c */ /* 0x000fca0003f06270 */
[----:B------:R-:W-:Y:S08]  /*0700*/  BSSY.RECONVERGENT B0, `(.L_x_9) ;  /* 0x0000013000007945 */ /* 0x000ff00003800200 */
[----:B0-----:R-:W-:Y:S05]  /*0710*/  @P0 BRA `(.L_x_10) ;  /* 0x0000000000440947 */ /* 0x001fea0003800000 */
[----:B------:R-:W0:Y:S01]  /*0720*/  LDC R9, c[0x0][0x360] ;  /* 0x0000d800ff097b82 */ /* 0x000e220000000800 */
[C---:B------:R-:W-:Y:S01]  /*0730*/  IMAD.IADD R8, R17.reuse, 0x1, R0 ;  /* 0x0000000111087824 */ /* 0x040fe200078e0200 */
[----:B------:R-:W-:Y:S01]  /*0740*/  IADD3 R19, PT, PT, R0, R0, RZ ;  /* 0x0000000000137210 */ /* 0x000fe20007ffe0ff */
[----:B------:R-:W-:-:S04]  /*0750*/  IMAD.WIDE R4, R17, 0x4, R2 ;  /* 0x0000000411047825 */ /* 0x000fc800078e0202 */
[----:B------:R-:W-:Y:S01]  /*0760*/  IMAD.WIDE R6, R8, 0x4, R2 ;  /* 0x0000000408067825 */ /* 0x000fe200078e0202 */
[----:B0-----:R-:W-:-:S07]  /*0770*/  LOP3.LUT R9, R9, 0xffff, RZ, 0xc0, !PT ;  /* 0x0000ffff09097812 */ /* 0x001fce00078ec0ff */
.L_x_11:
[----:B------:R-:W-:Y:S01]  /*0780*/  IMAD.MOV.U32 R11, RZ, RZ, R6 ;  /* 0x000000ffff0b7224 */ /* 0x000fe200078e0006 */
[----:B0-----:R-:W-:Y:S01]  /*0790*/  MOV R13, R4 ;  /* 0x00000004000d7202 */ /* 0x001fe20000000f00 */
[C---:B------:R-:W-:Y:S02]  /*07a0*/  IMAD.IADD R8, R9.reuse, 0x1, R8 ;  /* 0x0000000109087824 */ /* 0x040fe400078e0208 */
[C---:B------:R-:W-:Y:S02]  /*07b0*/  IMAD.WIDE.U32 R6, R9.reuse, 0x4, R6 ;  /* 0x0000000409067825 */ /* 0x040fe400078e0006 */
[----:B------:R-:W-:Y:S01]  /*07c0*/  LDS R11, [R11] ;  /* 0x000000000b0b7984 */ /* 0x000fe20000000800 */
[----:B------:R-:W-:Y:S01]  /*07d0*/  ISETP.GE.AND P0, PT, R8, R19, PT ;  /* 0x000000130800720c */ /* 0x000fe20003f06270 */
[----:B------:R-:W-:Y:S02]  /*07e0*/  IMAD.WIDE.U32 R4, R9, 0x4, R4 ;  /* 0x0000000409047825 */ /* 0x000fe400078e0004 */
[----:B------:R-:W0:Y:S02]  /*07f0*/  LDS R10, [R13] ;  /* 0x000000000d0a7984 */ /* 0x000e240000000800 */
[----:B0-----:R-:W-:-:S05]  /*0800*/  FADD.FTZ R10, R10, R11 ;  /* 0x0000000b0a0a7221 */ /* 0x001fca0000010000 */
[----:B------:R0:W-:Y:S03]  /*0810*/  STS [R13], R10 ;  /* 0x0000000a0d007388 */ /* 0x0001e60000000800 */
[----:B------:R-:W-:Y:S05]  /*0820*/  @!P0 BRA `(.L_x_11) ;  /* 0xfffffffc00d48947 */ /* 0x000fea000383ffff */
.L_x_10:
[----:B------:R-:W-:Y:S05]  /*0830*/  BSYNC.RECONVERGENT B0 ;  /* 0x0000000000007941 */ /* 0x000fea0003800200 */
.L_x_9:
[----:B------:R-:W-:-:S04]  /*0840*/  SHF.R.S32.HI R0, RZ, 0x1, R0 ;  /* 0x00000001ff007819 */ /* 0x000fc80000011400 */
[----:B------:R-:W-:-:S13]  /*0850*/  ISETP.GT.AND P0, PT, R0, RZ, PT ;  /* 0x000000ff0000720c */ /* 0x000fda0003f04270 */
[----:B------:R-:W-:Y:S05]  /*0860*/  @P0 BRA `(.L_x_12) ;  /* 0xfffffffc009c0947 */ /* 0x000fea000383ffff */
[----:B------:R-:W1:Y:S01]  /*0870*/  @!P2 S2R R5, SR_CgaCtaId ;  /* 0x000000000005a919 */ /* 0x000e620000008800 */
[----:B------:R-:W-:Y:S01]  /*0880*/  @!P2 MOV R0, 0x400 ;  /* 0x000004000000a802 */ /* 0x000fe20000000f00 */
[----:B------:R-:W2:Y:S03]  /*0890*/  LDCU UR4, c[0x0][0x398] ;  /* 0x00007300ff0477ac */ /* 0x000ea60008000800 */
[----:B-1----:R-:W-:Y:S02]  /*08a0*/  @!P2 LEA R0, R5, R0, 0x18 ;  /* 0x000000000500a211 */ /* 0x002fe400078ec0ff */
[----:B------:R-:W1:Y:S03]  /*08b0*/  @!P2 LDC.64 R4, c[0x0][0x380] ;  /* 0x0000e000ff04ab82 */ /* 0x000e660000000a00 */
[----:B------:R-:W3:Y:S01]  /*08c0*/  @!P2 LDS R7, [R0] ;  /* 0x000000000007a984 */ /* 0x000ee20000000800 */
[----:B-1----:R-:W-:Y:S01]  /*08d0*/  @!P2 IMAD.WIDE R4, R16, 0x4, R4 ;  /* 0x000000041004a825 */ /* 0x002fe200078e0204 */
[----:B------:R-:W-:-:S04]  /*08e0*/  IADD3 R16, PT, PT, R15, R16, RZ ;  /* 0x000000100f107210 */ /* 0x000fc80007ffe0ff */
[----:B--2---:R-:W-:Y:S01]  /*08f0*/  ISETP.GE.AND P0, PT, R16, UR4, PT ;  /* 0x0000000410007c0c */ /* 0x004fe2000bf06270 */
[----:B---3--:R1:W-:-:S12]  /*0900*/  @!P2 STG.E desc[UR8][R4.64], R7 ;  /* 0x000000070400a986 */ /* 0x0083d8000c101908 */
[----:B-1----:R-:W-:Y:S05]  /*0910*/  @!P0 BRA `(.L_x_13) ;  /* 0xfffffff800048947 */ /* 0x002fea000383ffff */
[----:B------:R-:W-:Y:S05]  /*0920*/  EXIT ;  /* 0x000000000000794d */ /* 0x000fea0003800000 */
.L_x_14:
[----:B------:R-:W-:-:S00]  /*0930*/  BRA `(.L_x_14) ;  /* 0xfffffffc00fc7947 */ /* 0x000fc0000383ffff */
[----:B------:R-:W-:-:S00]  /*0940*/  NOP ;  /* 0x0000000000007918 */ /* 0x000fc00000000000 */
        /* <DEDUP_REMOVED lines=11> */
.L_x_15:


//--------------------- .nv.shared._Z13scalarProdGPUPfS_S_ii --------------------------
	.section	.nv.shared._Z13scalarProdGPUPfS_S_ii,"aw",@nobits
	.sectionflags	@""
	.align	4
.nv.shared._Z13scalarProdGPUPfS_S_ii:
	.zero		5120


//--------------------- .nv.shared.reserved.0     --------------------------
	.section	.nv.shared.reserved.0,"aw",@nobits
	.weak		__nv_reservedSMEM_offset_0_alias
	.size		__nv_reservedSMEM_offset_0_alias, 0, 64
	.other		__nv_reservedSMEM_offset_0_alias,@"STO_CUDA_RESERVED_SHARED STV_DEFAULT"
__nv_reservedSMEM_offset_0_alias:
	.zero		0
	.zero		64


//--------------------- .nv.constant0._Z13scalarProdGPUPfS_S_ii --------------------------
	.section	.nv.constant0._Z13scalarProdGPUPfS_S_ii,"a",@progbits
	.sectionflags	@""
	.align	4
.nv.constant0._Z13scalarProdGPUPfS_S_ii:
	.zero		928


//--------------------- SYMBOLS --------------------------

	.type		.nv.reservedSmem.offset0,@object
	.size		.nv.reservedSmem.offset0,0x4
	.type		.nv.reservedSmem.cap,@object
	.size		.nv.reservedSmem.cap,0x4
